//
// Generated by NVIDIA NVVM Compiler
//
// Compiler Build ID: CL-36424714
// Cuda compilation tools, release 13.0, V13.0.88
// Based on NVVM 20.0.0
//

.version 9.0
.target sm_100
.address_size 64

	// .globl	_Z14powerTwoKernelP8Particlei

.visible .entry _Z14powerTwoKernelP8Particlei(
	.param .u64 .ptr .align 1 _Z14powerTwoKernelP8Particlei_param_0,
	.param .u32 _Z14powerTwoKernelP8Particlei_param_1
)
{
	.reg .pred 	%p<2>;
	.reg .b32 	%r<6>;
	.reg .b32 	%f<7>;
	.reg .b64 	%rd<5>;

	ld.param.u64 	%rd1, [_Z14powerTwoKernelP8Particlei_param_0];
	ld.param.u32 	%r2, [_Z14powerTwoKernelP8Particlei_param_1];
	mov.u32 	%r3, %tid.x;
	mov.u32 	%r4, %ctaid.x;
	mov.u32 	%r5, %ntid.x;
	mad.lo.s32 	%r1, %r4, %r5, %r3;
	setp.ge.s32 	%p1, %r1, %r2;
	@%p1 bra 	$L__BB0_2;
	cvta.to.global.u64 	%rd2, %rd1;
	mul.wide.s32 	%rd3, %r1, 12;
	add.s64 	%rd4, %rd2, %rd3;
	ld.global.f32 	%f1, [%rd4];
	mul.f32 	%f2, %f1, %f1;
	st.global.f32 	[%rd4], %f2;
	ld.global.f32 	%f3, [%rd4+4];
	mul.f32 	%f4, %f3, %f3;
	st.global.f32 	[%rd4+4], %f4;
	ld.global.f32 	%f5, [%rd4+8];
	mul.f32 	%f6, %f5, %f5;
	st.global.f32 	[%rd4+8], %f6;
$L__BB0_2:
	ret;

}


// ===== COMPILED SASS (sm_100) =====

	.target	sm_100

	.elftype	@"ET_EXEC"


//--------------------- .note.nv.tkinfo           --------------------------
	.section	.note.nv.tkinfo,"",@"SHT_NOTE"
	.sectionflags	@"SHF_NOTE_NV_TKINFO"
	.tkinfo
        /*0018*/ 	.word	0x00000002
        /*0030*/ 	.string	""
        /*0030*/ 	.string	"ptxas"
        /*0030*/ 	.string	"Cuda compilation tools, release 13.0, V13.0.88"
        /*0030*/ 	.string	"Build cuda_13.0.r13.0/compiler.36424714_0"
        /*0030*/ 	.string	"-arch sm_100 -m 64 "



//--------------------- .note.nv.cuinfo           --------------------------
	.section	.note.nv.cuinfo,"",@"SHT_NOTE"
	.sectionflags	@"SHF_NOTE_NV_CUINFO"
        /*0018*/ 	.short	0x0002
        /*001a*/ 	.short	0x0064
        /*001c*/ 	.short	0x0082
	.zero		2


//--------------------- .nv.info                  --------------------------
	.section	.nv.info,"",@"SHT_CUDA_INFO"
	.align	4


	//----- nvinfo : EIATTR_REGCOUNT
	.align		4
        /*0000*/ 	.byte	0x04, 0x2f
        /*0002*/ 	.short	(.L_1 - .L_0)
	.align		4
.L_0:
        /*0004*/ 	.word	index@(_Z14powerTwoKernelP8Particlei)
        /*0008*/ 	.word	0x0000000c


	//----- nvinfo : EIATTR_FRAME_SIZE
	.align		4
.L_1:
        /*000c*/ 	.byte	0x04, 0x11
        /*000e*/ 	.short	(.L_3 - .L_2)
	.align		4
.L_2:
        /*0010*/ 	.word	index@(_Z14powerTwoKernelP8Particlei)
        /*0014*/ 	.word	0x00000000


	//----- nvinfo : EIATTR_MIN_STACK_SIZE
	.align		4
.L_3:
        /*0018*/ 	.byte	0x04, 0x12
        /*001a*/ 	.short	(.L_5 - .L_4)
	.align		4
.L_4:
        /*001c*/ 	.word	index@(_Z14powerTwoKernelP8Particlei)
        /*0020*/ 	.word	0x00000000
.L_5:


//--------------------- .nv.compat                --------------------------
	.section	.nv.compat,"",@"SHT_CUDA_COMPAT_INFO"
	.align	4
        /*0000*/ 	.byte	0x02, 0x09, 0x00, 0x00, 0x02, 0x02, 0x01, 0x00, 0x02, 0x05, 0x05, 0x00, 0x03, 0x07, 0x01, 0x01
        /*0010*/ 	.byte	0x02, 0x03, 0x00, 0x00, 0x02, 0x06, 0x01, 0x00, 0x04, 0x0b, 0x08, 0x00, 0x09, 0x00, 0x00, 0x00
        /*0020*/ 	.byte	0x00, 0x00, 0x00, 0x00


//--------------------- .nv.info._Z14powerTwoKernelP8Particlei --------------------------
	.section	.nv.info._Z14powerTwoKernelP8Particlei,"",@"SHT_CUDA_INFO"
	.sectionflags	@""
	.align	4


	//----- nvinfo : EIATTR_CUDA_API_VERSION
	.align		4
        /*0000*/ 	.byte	0x04, 0x37
        /*0002*/ 	.short	(.L_7 - .L_6)
.L_6:
        /*0004*/ 	.word	0x00000082


	//----- nvinfo : EIATTR_KPARAM_INFO
	.align		4
.L_7:
        /*0008*/ 	.byte	0x04, 0x17
        /*000a*/ 	.short	(.L_9 - .L_8)
.L_8:
        /*000c*/ 	.word	0x00000000
        /*0010*/ 	.short	0x0001
        /*0012*/ 	.short	0x0008
        /*0014*/ 	.byte	0x00, 0xf0, 0x11, 0x00


	//----- nvinfo : EIATTR_KPARAM_INFO
	.align		4
.L_9:
        /*0018*/ 	.byte	0x04, 0x17
        /*001a*/ 	.short	(.L_11 - .L_10)
.L_10:
        /*001c*/ 	.word	0x00000000
        /*0020*/ 	.short	0x0000
        /*0022*/ 	.short	0x0000
        /*0024*/ 	.byte	0x00, 0xf5, 0x21, 0x00


	//----- nvinfo : EIATTR_SPARSE_MMA_MASK
	.align		4
.L_11:
        /*0028*/ 	.byte	0x03, 0x50
        /*002a*/ 	.short	0x0000


	//----- nvinfo : EIATTR_MAXREG_COUNT
	.align		4
        /*002c*/ 	.byte	0x03, 0x1b
        /*002e*/ 	.short	0x00ff


	//----- nvinfo : EIATTR_MERCURY_ISA_VERSION
	.align		4
        /*0030*/ 	.byte	0x03, 0x5f
        /*0032*/ 	.short	0x0101


	//----- nvinfo : EIATTR_VRC_CTA_INIT_COUNT
	.align		4
        /*0034*/ 	.byte	0x02, 0x4a
	.zero		1
	.zero		1


	//----- nvinfo : EIATTR_EXIT_INSTR_OFFSETS
	.align		4
        /*0038*/ 	.byte	0x04, 0x1c
        /*003a*/ 	.short	(.L_13 - .L_12)


	//   ....[0]....
.L_12:
        /*003c*/ 	.word	0x00000070


	//   ....[1]....
        /*0040*/ 	.word	0x00000140


	//----- nvinfo : EIATTR_CBANK_PARAM_SIZE
	.align		4
.L_13:
        /*0044*/ 	.byte	0x03, 0x19
        /*0046*/ 	.short	0x000c


	//----- nvinfo : EIATTR_PARAM_CBANK
	.align		4
        /*0048*/ 	.byte	0x04, 0x0a
        /*004a*/ 	.short	(.L_15 - .L_14)
	.align		4
.L_14:
        /*004c*/ 	.word	index@(.nv.constant0._Z14powerTwoKernelP8Particlei)
        /*0050*/ 	.short	0x0380
        /*0052*/ 	.short	0x000c


	//----- nvinfo : EIATTR_SW_WAR
	.align		4
.L_15:
        /*0054*/ 	.byte	0x04, 0x36
        /*0056*/ 	.short	(.L_17 - .L_16)
.L_16:
        /*0058*/ 	.word	0x00000008
.L_17:


//--------------------- .nv.callgraph             --------------------------
	.section	.nv.callgraph,"",@"SHT_CUDA_CALLGRAPH"
	.align	4
	.sectionentsize	8
	.align		4
        /*0000*/ 	.word	0x00000000
	.align		4
        /*0004*/ 	.word	0xffffffff
	.align		4
        /*0008*/ 	.word	0x00000000
	.align		4
        /*000c*/ 	.word	0xfffffffe
	.align		4
        /*0010*/ 	.word	0x00000000
	.align		4
        /*0014*/ 	.word	0xfffffffd
	.align		4
        /*0018*/ 	.word	0x00000000
	.align		4
        /*001c*/ 	.word	0xfffffffc


//--------------------- .text._Z14powerTwoKernelP8Particlei --------------------------
	.section	.text._Z14powerTwoKernelP8Particlei,"ax",@progbits
	.align	128
        .global         _Z14powerTwoKernelP8Particlei
        .type           _Z14powerTwoKernelP8Particlei,@function
        .size           _Z14powerTwoKernelP8Particlei,(.L_x_1 - _Z14powerTwoKernelP8Particlei)
        .other          _Z14powerTwoKernelP8Particlei,@"STO_CUDA_ENTRY STV_DEFAULT"
_Z14powerTwoKernelP8Particlei:
.text._Z14powerTwoKernelP8Particlei:
[----:B------:R-:W-:Y:S01]  /*0000*/  LDC R1, c[0x0][0x37c] ;  /* 0x0000df00ff017b82 */ /* 0x000fe20000000800 */
[----:B------:R-:W0:Y:S07]  /*0010*/  S2R R5, SR_TID.X ;  /* 0x0000000000057919 */ /* 0x000e2e0000002100 */
[----:B------:R-:W0:Y:S01]  /*0020*/  S2UR UR4, SR_CTAID.X ;  /* 0x00000000000479c3 */ /* 0x000e220000002500 */
[----:B------:R-:W1:Y:S07]  /*0030*/  LDCU UR5, c[0x0][0x388] ;  /* 0x00007100ff0577ac */ /* 0x000e6e0008000800 */
[----:B------:R-:W0:Y:S02]  /*0040*/  LDC R0, c[0x0][0x360] ;  /* 0x0000d800ff007b82 */ /* 0x000e240000000800 */
[----:B0-----:R-:W-:-:S05]  /*0050*/  IMAD R5, R0, UR4, R5 ;  /* 0x0000000400057c24 */ /* 0x001fca000f8e0205 */
[----:B-1----:R-:W-:-:S13]  /*0060*/  ISETP.GE.AND P0, PT, R5, UR5, PT ;  /* 0x0000000505007c0c */ /* 0x002fda000bf06270 */
[----:B------:R-:W-:Y:S05]  /*0070*/  @P0 EXIT ;  /* 0x000000000000094d */ /* 0x000fea0003800000 */
[----:B------:R-:W0:Y:S01]  /*0080*/  LDC.64 R2, c[0x0][0x380] ;  /* 0x0000e000ff027b82 */ /* 0x000e220000000a00 */
[----:B------:R-:W1:Y:S01]  /*0090*/  LDCU.64 UR4, c[0x0][0x358] ;  /* 0x00006b00ff0477ac */ /* 0x000e620008000a00 */
[----:B0-----:R-:W-:-:S05]  /*00a0*/  IMAD.WIDE R2, R5, 0xc, R2 ;  /* 0x0000000c05027825 */ /* 0x001fca00078e0202 */
[----:B-1----:R-:W2:Y:S04]  /*00b0*/  LDG.E R0, desc[UR4][R2.64] ;  /* 0x0000000402007981 */ /* 0x002ea8000c1e1900 */
[----:B------:R-:W3:Y:S04]  /*00c0*/  LDG.E R4, desc[UR4][R2.64+0x4] ;  /* 0x0000040402047981 */ /* 0x000ee8000c1e1900 */
[----:B------:R-:W4:Y:S01]  /*00d0*/  LDG.E R6, desc[UR4][R2.64+0x8] ;  /* 0x0000080402067981 */ /* 0x000f22000c1e1900 */
[----:B--2---:R-:W-:Y:S01]  /*00e0*/  FMUL R5, R0, R0 ;  /* 0x0000000000057220 */ /* 0x004fe20000400000 */
[----:B---3--:R-:W-:-:S04]  /*00f0*/  FMUL R7, R4, R4 ;  /* 0x0000000404077220 */ /* 0x008fc80000400000 */
[----:B------:R-:W-:Y:S01]  /*0100*/  STG.E desc[UR4][R2.64], R5 ;  /* 0x0000000502007986 */ /* 0x000fe2000c101904 */
[----:B----4-:R-:W-:-:S03]  /*0110*/  FMUL R9, R6, R6 ;  /* 0x0000000606097220 */ /* 0x010fc60000400000 */
[----:B------:R-:W-:Y:S04]  /*0120*/  STG.E desc[UR4][R2.64+0x4], R7 ;  /* 0x0000040702007986 */ /* 0x000fe8000c101904 */
[----:B------:R-:W-:Y:S01]  /*0130*/  STG.E desc[UR4][R2.64+0x8], R9 ;  /* 0x0000080902007986 */ /* 0x000fe2000c101904 */
[----:B------:R-:W-:Y:S05]  /*0140*/  EXIT ;  /* 0x000000000000794d */ /* 0x000fea0003800000 */
.L_x_0:
[----:B------:R-:W-:-:S00]  /*0150*/  BRA `(.L_x_0) ;  /* 0xfffffffc00fc7947 */ /* 0x000fc0000383ffff */
[----:B------:R-:W-:-:S00]  /*0160*/  NOP ;  /* 0x0000000000007918 */ /* 0x000fc00000000000 */
        /* <DEDUP_REMOVED lines=9> */
.L_x_1:


//--------------------- .nv.shared.reserved.0     --------------------------
	.section	.nv.shared.reserved.0,"aw",@nobits
	.weak		__nv_reservedSMEM_offset_0_alias
	.size		__nv_reservedSMEM_offset_0_alias, 0, 64
	.other		__nv_reservedSMEM_offset_0_alias,@"STO_CUDA_RESERVED_SHARED STV_DEFAULT"
__nv_reservedSMEM_offset_0_alias:
	.zero		0
	.zero		64


//--------------------- .nv.constant0._Z14powerTwoKernelP8Particlei --------------------------
	.section	.nv.constant0._Z14powerTwoKernelP8Particlei,"a",@progbits
	.sectionflags	@""
	.align	4
.nv.constant0._Z14powerTwoKernelP8Particlei:
	.zero		908


//--------------------- SYMBOLS --------------------------

	.type		.nv.reservedSmem.offset0,@object
	.size		.nv.reservedSmem.offset0,0x4
